	.headerflags	@"EF_CUDA_TEXMODE_UNIFIED EF_CUDA_64BIT_ADDRESS EF_CUDA_ACCELERATORS EF_CUDA_SM90 EF_CUDA_VIRTUAL_SM(EF_CUDA_SM90)"
	.elftype	@"ET_EXEC"


//--------------------- .nv.info                  --------------------------
	.section	.nv.info,"",@"SHT_CUDA_INFO"
	.align	4


	//----- nvinfo : EIATTR_REGCOUNT
	.align		4
        /*0000*/ 	.byte	0x04, 0x2f
        /*0002*/ 	.short	(.L_1 - .L_0)
	.align		4
.L_0:
        /*0004*/ 	.word	index@(triton_poi_fused_7)
        /*0008*/ 	.word	0x0000001e


	//----- nvinfo : EIATTR_MIN_STACK_SIZE
	.align		4
.L_1:
        /*000c*/ 	.byte	0x04, 0x12
        /*000e*/ 	.short	(.L_3 - .L_2)
	.align		4
.L_2:
        /*0010*/ 	.word	index@(triton_poi_fused_7)
        /*0014*/ 	.word	0x00000000


	//----- nvinfo : EIATTR_FRAME_SIZE
	.align		4
.L_3:
        /*0018*/ 	.byte	0x04, 0x11
        /*001a*/ 	.short	(.L_5 - .L_4)
	.align		4
.L_4:
        /*001c*/ 	.word	index@(triton_poi_fused_7)
        /*0020*/ 	.word	0x00000000


	//----- nvinfo : EIATTR_MIN_STACK_SIZE
	.align		4
.L_5:
        /*0024*/ 	.byte	0x04, 0x12
        /*0026*/ 	.short	(.L_7 - .L_6)
	.align		4
.L_6:
        /*0028*/ 	.word	index@(triton_poi_fused_7)
        /*002c*/ 	.word	0x00000000
.L_7:


//--------------------- .nv.info.triton_poi_fused_7 --------------------------
	.section	.nv.info.triton_poi_fused_7,"",@"SHT_CUDA_INFO"
	.sectionflags	@""
	.align	4


	//----- nvinfo : EIATTR_CUDA_API_VERSION
	.align		4
        /*0000*/ 	.byte	0x04, 0x37
        /*0002*/ 	.short	(.L_9 - .L_8)
.L_8:
        /*0004*/ 	.word	0x0000007c


	//----- nvinfo : EIATTR_KPARAM_INFO
	.align		4
.L_9:
        /*0008*/ 	.byte	0x04, 0x17
        /*000a*/ 	.short	(.L_11 - .L_10)
.L_10:
        /*000c*/ 	.word	0x00000000
        /*0010*/ 	.short	0x0003
        /*0012*/ 	.short	0x0014
        /*0014*/ 	.byte	0x00, 0xf0, 0x11, 0x00


	//----- nvinfo : EIATTR_KPARAM_INFO
	.align		4
.L_11:
        /*0018*/ 	.byte	0x04, 0x17
        /*001a*/ 	.short	(.L_13 - .L_12)
.L_12:
        /*001c*/ 	.word	0x00000000
        /*0020*/ 	.short	0x0002
        /*0022*/ 	.short	0x0010
        /*0024*/ 	.byte	0x00, 0xf0, 0x11, 0x00


	//----- nvinfo : EIATTR_KPARAM_INFO
	.align		4
.L_13:
        /*0028*/ 	.byte	0x04, 0x17
        /*002a*/ 	.short	(.L_15 - .L_14)
.L_14:
        /*002c*/ 	.word	0x00000000
        /*0030*/ 	.short	0x0001
        /*0032*/ 	.short	0x0008
        /*0034*/ 	.byte	0x00, 0xf4, 0x21, 0x00


	//----- nvinfo : EIATTR_KPARAM_INFO
	.align		4
.L_15:
        /*0038*/ 	.byte	0x04, 0x17
        /*003a*/ 	.short	(.L_17 - .L_16)
.L_16:
        /*003c*/ 	.word	0x00000000
        /*0040*/ 	.short	0x0000
        /*0042*/ 	.short	0x0000
        /*0044*/ 	.byte	0x00, 0xf4, 0x21, 0x00


	//----- nvinfo : EIATTR_SPARSE_MMA_MASK
	.align		4
.L_17:
        /*0048*/ 	.byte	0x03, 0x50
        /*004a*/ 	.short	0x0000


	//----- nvinfo : EIATTR_MAXREG_COUNT
	.align		4
        /*004c*/ 	.byte	0x03, 0x1b
        /*004e*/ 	.short	0x00ff


	//----- nvinfo : EIATTR_EXIT_INSTR_OFFSETS
	.align		4
        /*0050*/ 	.byte	0x04, 0x1c
        /*0052*/ 	.short	(.L_19 - .L_18)


	//   ....[0]....
.L_18:
        /*0054*/ 	.word	0x000006c0


	//   ....[1]....
        /*0058*/ 	.word	0x00000710


	//----- nvinfo : EIATTR_REQNTID
	.align		4
.L_19:
        /*005c*/ 	.byte	0x04, 0x10
        /*005e*/ 	.short	(.L_21 - .L_20)
.L_20:
        /*0060*/ 	.word	0x00000080
        /*0064*/ 	.word	0x00000001
        /*0068*/ 	.word	0x00000001


	//----- nvinfo : EIATTR_CBANK_PARAM_SIZE
	.align		4
.L_21:
        /*006c*/ 	.byte	0x03, 0x19
        /*006e*/ 	.short	0x0018


	//----- nvinfo : EIATTR_PARAM_CBANK
	.align		4
        /*0070*/ 	.byte	0x04, 0x0a
        /*0072*/ 	.short	(.L_23 - .L_22)
	.align		4
.L_22:
        /*0074*/ 	.word	index@(.nv.constant0.triton_poi_fused_7)
        /*0078*/ 	.short	0x0210
        /*007a*/ 	.short	0x0018


	//----- nvinfo : EIATTR_SW_WAR
	.align		4
.L_23:
        /*007c*/ 	.byte	0x04, 0x36
        /*007e*/ 	.short	(.L_25 - .L_24)
.L_24:
        /*0080*/ 	.word	0x00000008
.L_25:


//--------------------- .nv.callgraph             --------------------------
	.section	.nv.callgraph,"",@"SHT_CUDA_CALLGRAPH"
	.align	4
	.sectionentsize	8
	.align		4
        /*0000*/ 	.word	0x00000000
	.align		4
        /*0004*/ 	.word	0xffffffff
	.align		4
        /*0008*/ 	.word	0x00000000
	.align		4
        /*000c*/ 	.word	0xfffffffe
	.align		4
        /*0010*/ 	.word	0x00000000
	.align		4
        /*0014*/ 	.word	0xfffffffd
	.align		4
        /*0018*/ 	.word	0x00000000
	.align		4
        /*001c*/ 	.word	0xfffffffc


//--------------------- .text.triton_poi_fused_7  --------------------------
	.section	.text.triton_poi_fused_7,"ax",@progbits
	.sectionflags	@"SHF_BARRIERS=1"
	.align	128
        .global         triton_poi_fused_7
        .type           triton_poi_fused_7,@function
        .size           triton_poi_fused_7,(.L_x_1 - triton_poi_fused_7)
        .other          triton_poi_fused_7,@"STO_CUDA_ENTRY STV_DEFAULT"
triton_poi_fused_7:
.text.triton_poi_fused_7:
[----:B------:R-:W0:Y:S01]  /*0000*/  LDC R1, c[0x0][0x28] ;  /* 0x00000a00ff017b82 */ /* 0x000e220000000800 */
[----:B------:R-:W1:Y:S07]  /*0010*/  S2R R19, SR_CTAID.Z ;  /* 0x0000000000137919 */ /* 0x000e6e0000002700 */
[----:B------:R-:W1:Y:S01]  /*0020*/  S2UR UR4, SR_CTAID.Y ;  /* 0x00000000000479c3 */ /* 0x000e620000002600 */
[----:B------:R-:W-:Y:S01]  /*0030*/  IMAD.MOV.U32 R14, RZ, RZ, RZ ;  /* 0x000000ffff0e7224 */ /* 0x000fe200078e00ff */
[----:B------:R-:W-:Y:S01]  /*0040*/  ULDC.64 UR6, c[0x0][0x208] ;  /* 0x0000820000067ab9 */ /* 0x000fe20000000a00 */
[----:B------:R-:W2:Y:S01]  /*0050*/  S2R R15, SR_CTAID.X ;  /* 0x00000000000f7919 */ /* 0x000ea20000002500 */
[----:B------:R-:W3:Y:S04]  /*0060*/  S2R R18, SR_TID.X ;  /* 0x0000000000127919 */ /* 0x000ee80000002100 */
[----:B------:R-:W1:Y:S08]  /*0070*/  LDC R0, c[0x0][0x10] ;  /* 0x00000400ff007b82 */ /* 0x000e700000000800 */
[----:B------:R-:W4:Y:S01]  /*0080*/  LDC.64 R16, c[0x0][0x210] ;  /* 0x00008400ff107b82 */ /* 0x000f220000000a00 */
[----:B-1----:R-:W-:-:S02]  /*0090*/  IMAD R19, R19, R0, UR4 ;  /* 0x0000000413137e24 */ /* 0x002fc4000f8e0200 */
[----:B--2---:R-:W-:Y:S02]  /*00a0*/  IMAD.SHL.U32 R15, R15, 0x10, RZ ;  /* 0x000000100f0f7824 */ /* 0x004fe400078e00ff */
[----:B------:R-:W-:Y:S01]  /*00b0*/  IMAD.SHL.U32 R19, R19, 0x40, RZ ;  /* 0x0000004013137824 */ /* 0x000fe200078e00ff */
[----:B---3--:R-:W-:Y:S02]  /*00c0*/  SHF.R.U32.HI R0, RZ, 0x4, R18 ;  /* 0x00000004ff007819 */ /* 0x008fe40000011612 */
[----:B------:R-:W-:Y:S02]  /*00d0*/  LOP3.LUT R4, R15, 0xf, R18, 0xf8, !PT ;  /* 0x0000000f0f047812 */ /* 0x000fe400078ef812 */
[----:B------:R-:W-:Y:S02]  /*00e0*/  SGXT.U32 R0, R0, 0x3 ;  /* 0x000000030000781a */ /* 0x000fe40000000000 */
[----:B------:R-:W-:Y:S02]  /*00f0*/  ISETP.GE.AND P0, PT, R4, 0x9, PT ;  /* 0x000000090400780c */ /* 0x000fe40003f06270 */
[----:B------:R-:W-:-:S02]  /*0100*/  LOP3.LUT R3, R19, 0x8, R0, 0xfe, !PT ;  /* 0x0000000813037812 */ /* 0x000fc400078efe00 */
[----:B------:R-:W-:Y:S02]  /*0110*/  LOP3.LUT R2, R19, R0, RZ, 0xfc, !PT ;  /* 0x0000000013027212 */ /* 0x000fe400078efcff */
[C---:B------:R-:W-:Y:S01]  /*0120*/  ISETP.LT.AND P2, PT, R3.reuse, 0x1a000, !P0 ;  /* 0x0001a0000300780c */ /* 0x040fe20004741270 */
[--C-:B------:R-:W-:Y:S01]  /*0130*/  IMAD R3, R3, 0x9, R4.reuse ;  /* 0x0000000903037824 */ /* 0x100fe200078e0204 */
[----:B------:R-:W-:Y:S01]  /*0140*/  LOP3.LUT R6, R19, 0x10, R0, 0xfe, !PT ;  /* 0x0000001013067812 */ /* 0x000fe200078efe00 */
[C---:B------:R-:W-:Y:S01]  /*0150*/  IMAD R5, R2.reuse, 0x9, R4 ;  /* 0x0000000902057824 */ /* 0x040fe200078e0204 */
[----:B------:R-:W-:Y:S02]  /*0160*/  LOP3.LUT R7, R19, 0x18, R0, 0xfe, !PT ;  /* 0x0000001813077812 */ /* 0x000fe400078efe00 */
[----:B------:R-:W-:Y:S01]  /*0170*/  ISETP.LT.AND P1, PT, R2, 0x1a000, !P0 ;  /* 0x0001a0000200780c */ /* 0x000fe20004721270 */
[----:B----4-:R-:W-:Y:S01]  /*0180*/  IMAD.WIDE R2, R3, 0x4, R16 ;  /* 0x0000000403027825 */ /* 0x010fe200078e0210 */
[----:B------:R-:W-:-:S02]  /*0190*/  ISETP.LT.AND P6, PT, R6, 0x1a000, !P0 ;  /* 0x0001a0000600780c */ /* 0x000fc400047c1270 */
[----:B------:R-:W-:Y:S02]  /*01a0*/  LOP3.LUT R8, R19, 0x20, R0, 0xfe, !PT ;  /* 0x0000002013087812 */ /* 0x000fe400078efe00 */
[----:B------:R-:W-:Y:S01]  /*01b0*/  ISETP.LT.AND P5, PT, R7, 0x1a000, !P0 ;  /* 0x0001a0000700780c */ /* 0x000fe200047a1270 */
[----:B------:R1:W2:Y:S01]  /*01c0*/  @P2 LDG.E.EL R14, desc[UR6][R2.64] ;  /* 0x00000006020e2981 */ /* 0x0002a2000c2e1900 */
[----:B------:R-:W-:Y:S02]  /*01d0*/  LOP3.LUT R4, R19, 0x28, R0, 0xfe, !PT ;  /* 0x0000002813047812 */ /* 0x000fe400078efe00 */
[----:B------:R-:W-:Y:S02]  /*01e0*/  LOP3.LUT R6, R19, 0x30, R0, 0xfe, !PT ;  /* 0x0000003013067812 */ /* 0x000fe400078efe00 */
[----:B------:R-:W-:Y:S02]  /*01f0*/  LOP3.LUT R7, R19, 0x38, R0, 0xfe, !PT ;  /* 0x0000003813077812 */ /* 0x000fe400078efe00 */
[----:B------:R-:W-:-:S02]  /*0200*/  ISETP.LT.AND P4, PT, R8, 0x1a000, !P0 ;  /* 0x0001a0000800780c */ /* 0x000fc40004781270 */
[----:B------:R-:W-:Y:S02]  /*0210*/  ISETP.LT.AND P3, PT, R4, 0x1a000, !P0 ;  /* 0x0001a0000400780c */ /* 0x000fe40004761270 */
[----:B------:R-:W-:Y:S02]  /*0220*/  ISETP.LT.AND P2, PT, R6, 0x1a000, !P0 ;  /* 0x0001a0000600780c */ /* 0x000fe40004741270 */
[----:B------:R-:W-:Y:S01]  /*0230*/  ISETP.LT.AND P0, PT, R7, 0x1a000, !P0 ;  /* 0x0001a0000700780c */ /* 0x000fe20004701270 */
[C---:B------:R-:W-:Y:S02]  /*0240*/  VIADD R7, R5.reuse, 0x90 ;  /* 0x0000009005077836 */ /* 0x040fe40000000000 */
[C---:B------:R-:W-:Y:S02]  /*0250*/  VIADD R9, R5.reuse, 0xd8 ;  /* 0x000000d805097836 */ /* 0x040fe40000000000 */
[C---:B------:R-:W-:Y:S02]  /*0260*/  VIADD R11, R5.reuse, 0x120 ;  /* 0x00000120050b7836 */ /* 0x040fe40000000000 */
[----:B------:R-:W-:-:S02]  /*0270*/  VIADD R13, R5, 0x168 ;  /* 0x00000168050d7836 */ /* 0x000fc40000000000 */
[C---:B------:R-:W-:Y:S02]  /*0280*/  VIADD R23, R5.reuse, 0x1b0 ;  /* 0x000001b005177836 */ /* 0x040fe40000000000 */
[C---:B------:R-:W-:Y:S02]  /*0290*/  VIADD R25, R5.reuse, 0x1f8 ;  /* 0x000001f805197836 */ /* 0x040fe40000000000 */
[----:B-1----:R-:W-:-:S04]  /*02a0*/  IMAD.WIDE R2, R5, 0x4, R16 ;  /* 0x0000000405027825 */ /* 0x002fc800078e0210 */
[----:B------:R-:W-:-:S04]  /*02b0*/  IMAD.WIDE R4, R7, 0x4, R16 ;  /* 0x0000000407047825 */ /* 0x000fc800078e0210 */
[----:B------:R-:W-:-:S04]  /*02c0*/  IMAD.WIDE R6, R9, 0x4, R16 ;  /* 0x0000000409067825 */ /* 0x000fc800078e0210 */
[----:B------:R-:W-:Y:S01]  /*02d0*/  IMAD.WIDE R8, R11, 0x4, R16 ;  /* 0x000000040b087825 */ /* 0x000fe200078e0210 */
[----:B------:R-:W-:-:S03]  /*02e0*/  CS2R R20, SRZ ;  /* 0x0000000000147805 */ /* 0x000fc6000001ff00 */
[----:B------:R-:W-:-:S03]  /*02f0*/  IMAD.WIDE R10, R13, 0x4, R16 ;  /* 0x000000040d0a7825 */ /* 0x000fc600078e0210 */
[----:B------:R1:W3:Y:S01]  /*0300*/  @P6 LDG.E.EL R20, desc[UR6][R4.64] ;  /* 0x0000000604146981 */ /* 0x0002e2000c2e1900 */
[--C-:B------:R-:W-:Y:S01]  /*0310*/  IMAD.WIDE R12, R23, 0x4, R16.reuse ;  /* 0x00000004170c7825 */ /* 0x100fe200078e0210 */
[----:B------:R-:W-:Y:S02]  /*0320*/  CS2R R22, SRZ ;  /* 0x0000000000167805 */ /* 0x000fe4000001ff00 */
[----:B------:R-:W4:Y:S01]  /*0330*/  @P5 LDG.E.EL R21, desc[UR6][R6.64] ;  /* 0x0000000606155981 */ /* 0x000f22000c2e1900 */
[----:B------:R-:W-:Y:S01]  /*0340*/  IMAD.WIDE R16, R25, 0x4, R16 ;  /* 0x0000000419107825 */ /* 0x000fe200078e0210 */
[----:B------:R-:W-:Y:S02]  /*0350*/  CS2R R24, SRZ ;  /* 0x0000000000187805 */ /* 0x000fe4000001ff00 */
[----:B------:R-:W5:Y:S01]  /*0360*/  @P4 LDG.E.EL R22, desc[UR6][R8.64] ;  /* 0x0000000608164981 */ /* 0x000f62000c2e1900 */
[----:B------:R-:W-:-:S03]  /*0370*/  IMAD.MOV.U32 R26, RZ, RZ, RZ ;  /* 0x000000ffff1a7224 */ /* 0x000fc600078e00ff */
[----:B------:R-:W5:Y:S04]  /*0380*/  @P3 LDG.E.EL R24, desc[UR6][R10.64] ;  /* 0x000000060a183981 */ /* 0x000f68000c2e1900 */
[----:B------:R1:W5:Y:S04]  /*0390*/  @P2 LDG.E.EL R23, desc[UR6][R12.64] ;  /* 0x000000060c172981 */ /* 0x000368000c2e1900 */
[----:B------:R1:W5:Y:S04]  /*03a0*/  @P1 LDG.E.EL R26, desc[UR6][R2.64] ;  /* 0x00000006021a1981 */ /* 0x000368000c2e1900 */
[----:B------:R-:W5:Y:S01]  /*03b0*/  @P0 LDG.E.EL R25, desc[UR6][R16.64] ;  /* 0x0000000610190981 */ /* 0x000f62000c2e1900 */
[----:B------:R-:W1:Y:S01]  /*03c0*/  S2R R27, SR_TID.X ;  /* 0x00000000001b7919 */ /* 0x000e620000002100 */
[----:B------:R-:W1:Y:S01]  /*03d0*/  S2UR UR5, SR_CgaCtaId ;  /* 0x00000000000579c3 */ /* 0x000e620000008800 */
[----:B------:R-:W-:Y:S01]  /*03e0*/  UMOV UR4, 0x400 ;  /* 0x0000040000047882 */ /* 0x000fe20000000000 */
[----:B-1----:R-:W-:Y:S01]  /*03f0*/  IMAD.SHL.U32 R4, R27, 0x40, RZ ;  /* 0x000000401b047824 */ /* 0x002fe200078e00ff */
[----:B------:R-:W-:-:S04]  /*0400*/  SHF.R.U32.HI R5, RZ, 0x4, R27 ;  /* 0x00000004ff057819 */ /* 0x000fc8000001161b */
[----:B------:R-:W-:Y:S02]  /*0410*/  SGXT.U32 R5, R5, 0x3 ;  /* 0x000000030505781a */ /* 0x000fe40000000000 */
[----:B------:R-:W-:Y:S01]  /*0420*/  LOP3.LUT R4, R4, 0x3c0, RZ, 0xc0, !PT ;  /* 0x000003c004047812 */ /* 0x000fe200078ec0ff */
[----:B0-----:R-:W-:-:S03]  /*0430*/  UPRMT UR4, UR5, 0x654, UR4 ;  /* 0x0000065405047896 */ /* 0x001fc60008000004 */
[----:B------:R-:W-:-:S04]  /*0440*/  LOP3.LUT R5, R4, R5, RZ, 0xfc, !PT ;  /* 0x0000000504057212 */ /* 0x000fc800078efcff */
[----:B------:R-:W-:-:S04]  /*0450*/  LEA.HI R5, R4, R5, RZ, 0x1c ;  /* 0x0000000504057211 */ /* 0x000fc800078fe0ff */
[----:B------:R-:W-:Y:S01]  /*0460*/  LEA R13, R5, UR4, 0x2 ;  /* 0x00000004050d7c11 */ /* 0x000fe2000f8e10ff */
[----:B------:R-:W-:Y:S01]  /*0470*/  IMAD.SHL.U32 R8, R27, 0x4, RZ ;  /* 0x000000041b087824 */ /* 0x000fe200078e00ff */
[----:B------:R-:W-:-:S04]  /*0480*/  SHF.R.U32.HI R2, RZ, 0x2, R27 ;  /* 0x00000002ff027819 */ /* 0x000fc8000001161b */
[----:B------:R-:W-:Y:S02]  /*0490*/  LOP3.LUT R8, R8, 0x1fc, RZ, 0xc0, !PT ;  /* 0x000001fc08087812 */ /* 0x000fe400078ec0ff */
[----:B------:R-:W-:-:S05]  /*04a0*/  LOP3.LUT R3, R2, 0x1c, RZ, 0xc0, !PT ;  /* 0x0000001c02037812 */ /* 0x000fca00078ec0ff */
[----:B------:R-:W-:-:S05]  /*04b0*/  IMAD.IADD R3, R8, 0x1, R3 ;  /* 0x0000000108037824 */ /* 0x000fca00078e0203 */
[----:B------:R-:W-:Y:S01]  /*04c0*/  LEA R4, R3, UR4, 0x2 ;  /* 0x0000000403047c11 */ /* 0x000fe2000f8e10ff */
[----:B------:R-:W-:Y:S01]  /*04d0*/  IMAD.SHL.U32 R18, R18, 0x4, RZ ;  /* 0x0000000412127824 */ /* 0x000fe200078e00ff */
[----:B------:R-:W0:Y:S04]  /*04e0*/  LDC.64 R2, c[0x0][0x218] ;  /* 0x00008600ff027b82 */ /* 0x000e280000000a00 */
[----:B------:R-:W-:-:S05]  /*04f0*/  LOP3.LUT R18, R19, 0x3c, R18, 0xf8, !PT ;  /* 0x0000003c13127812 */ /* 0x000fca00078ef812 */
[----:B------:R-:W-:-:S05]  /*0500*/  IMAD.HI R9, R18, 0x4ec4ec4f, RZ ;  /* 0x4ec4ec4f12097827 */ /* 0x000fca00078e02ff */
[----:B------:R-:W-:-:S04]  /*0510*/  SHF.R.U32.HI R10, RZ, 0x1f, R9 ;  /* 0x0000001fff0a7819 */ /* 0x000fc80000011609 */
[----:B------:R-:W-:Y:S02]  /*0520*/  LEA.HI.SX32 R11, R9, R10, 0x19 ;  /* 0x0000000a090b7211 */ /* 0x000fe400078fcaff */
[----:B------:R-:W-:Y:S02]  /*0530*/  LOP3.LUT R10, R8, 0x200, RZ, 0xfc, !PT ;  /* 0x00000200080a7812 */ /* 0x000fe400078efcff */
[----:B------:R-:W-:Y:S01]  /*0540*/  ISETP.GE.AND P0, PT, R18, 0x1a000, PT ;  /* 0x0001a0001200780c */ /* 0x000fe20003f06270 */
[----:B------:R-:W-:Y:S01]  /*0550*/  IMAD R18, R11, -0x1a0, R18 ;  /* 0xfffffe600b127824 */ /* 0x000fe200078e0212 */
[----:B------:R-:W-:Y:S02]  /*0560*/  LOP3.LUT R9, R15, R0, RZ, 0xfc, !PT ;  /* 0x000000000f097212 */ /* 0x000fe400078efcff */
[----:B------:R-:W-:Y:S02]  /*0570*/  LOP3.LUT R0, R15, 0x8, R0, 0xfe, !PT ;  /* 0x000000080f007812 */ /* 0x000fe400078efe00 */
[----:B------:R-:W-:Y:S01]  /*0580*/  SHF.R.U32.HI R10, RZ, 0x4, R10 ;  /* 0x00000004ff0a7819 */ /* 0x000fe2000001160a */
[----:B------:R-:W-:Y:S01]  /*0590*/  IMAD R18, R11, 0xea0, R18 ;  /* 0x00000ea00b127824 */ /* 0x000fe200078e0212 */
[----:B------:R-:W-:-:S02]  /*05a0*/  ISETP.LT.AND P1, PT, R9, 0x9, !P0 ;  /* 0x000000090900780c */ /* 0x000fc40004721270 */
[----:B------:R-:W-:Y:S02]  /*05b0*/  ISETP.LT.AND P0, PT, R0, 0x9, !P0 ;  /* 0x000000090000780c */ /* 0x000fe40004701270 */
[----:B------:R-:W-:Y:S01]  /*05c0*/  LOP3.LUT R11, R10, 0x3c, RZ, 0xc0, !PT ;  /* 0x0000003c0a0b7812 */ /* 0x000fe200078ec0ff */
[----:B------:R-:W-:-:S04]  /*05d0*/  IMAD R9, R9, 0x1a0, R18 ;  /* 0x000001a009097824 */ /* 0x000fc800078e0212 */
[----:B------:R-:W-:Y:S02]  /*05e0*/  IMAD.IADD R11, R8, 0x1, R11 ;  /* 0x00000001080b7824 */ /* 0x000fe400078e020b */
[----:B0-----:R-:W-:-:S03]  /*05f0*/  IMAD.WIDE R8, R9, 0x4, R2 ;  /* 0x0000000409087825 */ /* 0x001fc600078e0202 */
[----:B------:R-:W-:Y:S01]  /*0600*/  LEA R11, R11, UR4, 0x2 ;  /* 0x000000040b0b7c11 */ /* 0x000fe2000f8e10ff */
[----:B--2---:R-:W-:Y:S04]  /*0610*/  STS [R13+0x20], R14 ;  /* 0x0000200e0d007388 */ /* 0x004fe80000000800 */
[----:B---3--:R-:W-:Y:S04]  /*0620*/  STS [R13+0x40], R20 ;  /* 0x000040140d007388 */ /* 0x008fe80000000800 */
[----:B----4-:R-:W-:Y:S04]  /*0630*/  STS [R13+0x60], R21 ;  /* 0x000060150d007388 */ /* 0x010fe80000000800 */
[----:B-----5:R-:W-:Y:S04]  /*0640*/  STS [R13+0x80], R22 ;  /* 0x000080160d007388 */ /* 0x020fe80000000800 */
[----:B------:R-:W-:Y:S04]  /*0650*/  STS [R13+0xa0], R24 ;  /* 0x0000a0180d007388 */ /* 0x000fe80000000800 */
[----:B------:R-:W-:Y:S04]  /*0660*/  STS [R13+0xc0], R23 ;  /* 0x0000c0170d007388 */ /* 0x000fe80000000800 */
[----:B------:R-:W-:Y:S04]  /*0670*/  STS [R13], R26 ;  /* 0x0000001a0d007388 */ /* 0x000fe80000000800 */
[----:B------:R-:W-:Y:S01]  /*0680*/  STS [R13+0xe0], R25 ;  /* 0x0000e0190d007388 */ /* 0x000fe20000000800 */
[----:B------:R-:W-:Y:S06]  /*0690*/  BAR.SYNC.DEFER_BLOCKING 0x0 ;  /* 0x0000000000007b1d */ /* 0x000fec0000010000 */
[----:B------:R-:W0:Y:S04]  /*06a0*/  LDS.128 R4, [R4] ;  /* 0x0000000004047984 */ /* 0x000e280000000c00 */
[----:B0-----:R0:W-:Y:S02]  /*06b0*/  @P1 STG.E.128 desc[UR6][R8.64], R4 ;  /* 0x0000000408001986 */ /* 0x0011e4000c101d06 */
[----:B0-----:R-:W-:Y:S05]  /*06c0*/  @!P0 EXIT ;  /* 0x000000000000894d */ /* 0x001fea0003800000 */
[----:B0-----:R-:W0:Y:S01]  /*06d0*/  LDS.128 R8, [R11+0x800] ;  /* 0x000800000b087984 */ /* 0x001e220000000c00 */
[----:B------:R-:W-:-:S04]  /*06e0*/  IMAD R5, R0, 0x1a0, R18 ;  /* 0x000001a000057824 */ /* 0x000fc800078e0212 */
[----:B------:R-:W-:-:S05]  /*06f0*/  IMAD.WIDE R2, R5, 0x4, R2 ;  /* 0x0000000405027825 */ /* 0x000fca00078e0202 */
[----:B0-----:R-:W-:Y:S01]  /*0700*/  STG.E.128 desc[UR6][R2.64], R8 ;  /* 0x0000000802007986 */ /* 0x001fe2000c101d06 */
[----:B------:R-:W-:Y:S05]  /*0710*/  EXIT ;  /* 0x000000000000794d */ /* 0x000fea0003800000 */
.L_x_0:
[----:B------:R-:W-:-:S00]  /*0720*/  BRA `(.L_x_0) ;  /* 0xfffffffc00fc7947 */ /* 0x000fc0000383ffff */
[----:B------:R-:W-:-:S00]  /*0730*/  NOP ;  /* 0x0000000000007918 */ /* 0x000fc00000000000 */
        /* <DEDUP_REMOVED lines=12> */
.L_x_1:


//--------------------- .nv.shared.triton_poi_fused_7 --------------------------
	.section	.nv.shared.triton_poi_fused_7,"aw",@nobits
	.sectionflags	@""
	.align	16
	.zero		1024


//--------------------- .nv.constant0.triton_poi_fused_7 --------------------------
	.section	.nv.constant0.triton_poi_fused_7,"a",@progbits
	.sectionflags	@""
	.align	4
.nv.constant0.triton_poi_fused_7:
	.zero		552
